//
// Generated by NVIDIA NVVM Compiler
//
// Compiler Build ID: CL-36424714
// Cuda compilation tools, release 13.0, V13.0.88
// Based on NVVM 20.0.0
//

.version 9.0
.target sm_100
.address_size 64

	// .globl	_Z3addPiS_S_

.visible .entry _Z3addPiS_S_(
	.param .u64 .ptr .align 1 _Z3addPiS_S__param_0,
	.param .u64 .ptr .align 1 _Z3addPiS_S__param_1,
	.param .u64 .ptr .align 1 _Z3addPiS_S__param_2
)
{
	.reg .b32 	%r<6>;
	.reg .b64 	%rd<11>;

	ld.param.u64 	%rd1, [_Z3addPiS_S__param_0];
	ld.param.u64 	%rd2, [_Z3addPiS_S__param_1];
	ld.param.u64 	%rd3, [_Z3addPiS_S__param_2];
	cvta.to.global.u64 	%rd4, %rd3;
	cvta.to.global.u64 	%rd5, %rd2;
	cvta.to.global.u64 	%rd6, %rd1;
	mov.u32 	%r1, %ctaid.x;
	mul.wide.u32 	%rd7, %r1, 4;
	add.s64 	%rd8, %rd6, %rd7;
	ld.global.u32 	%r2, [%rd8];
	add.s64 	%rd9, %rd5, %rd7;
	ld.global.u32 	%r3, [%rd9];
	shl.b32 	%r4, %r3, 1;
	add.s32 	%r5, %r4, %r2;
	add.s64 	%rd10, %rd4, %rd7;
	st.global.u32 	[%rd10], %r5;
	ret;

}


// ===== COMPILED SASS (sm_100) =====

	.target	sm_100

	.elftype	@"ET_EXEC"


//--------------------- .note.nv.tkinfo           --------------------------
	.section	.note.nv.tkinfo,"",@"SHT_NOTE"
	.sectionflags	@"SHF_NOTE_NV_TKINFO"
	.tkinfo
        /*0018*/ 	.word	0x00000002
        /*0030*/ 	.string	""
        /*0030*/ 	.string	"ptxas"
        /*0030*/ 	.string	"Cuda compilation tools, release 13.0, V13.0.88"
        /*0030*/ 	.string	"Build cuda_13.0.r13.0/compiler.36424714_0"
        /*0030*/ 	.string	"-arch sm_100 -m 64 "



//--------------------- .note.nv.cuinfo           --------------------------
	.section	.note.nv.cuinfo,"",@"SHT_NOTE"
	.sectionflags	@"SHF_NOTE_NV_CUINFO"
        /*0018*/ 	.short	0x0002
        /*001a*/ 	.short	0x0064
        /*001c*/ 	.short	0x0082
	.zero		2


//--------------------- .nv.info                  --------------------------
	.section	.nv.info,"",@"SHT_CUDA_INFO"
	.align	4


	//----- nvinfo : EIATTR_REGCOUNT
	.align		4
        /*0000*/ 	.byte	0x04, 0x2f
        /*0002*/ 	.short	(.L_1 - .L_0)
	.align		4
.L_0:
        /*0004*/ 	.word	index@(_Z3addPiS_S_)
        /*0008*/ 	.word	0x0000000c


	//----- nvinfo : EIATTR_FRAME_SIZE
	.align		4
.L_1:
        /*000c*/ 	.byte	0x04, 0x11
        /*000e*/ 	.short	(.L_3 - .L_2)
	.align		4
.L_2:
        /*0010*/ 	.word	index@(_Z3addPiS_S_)
        /*0014*/ 	.word	0x00000000


	//----- nvinfo : EIATTR_MIN_STACK_SIZE
	.align		4
.L_3:
        /*0018*/ 	.byte	0x04, 0x12
        /*001a*/ 	.short	(.L_5 - .L_4)
	.align		4
.L_4:
        /*001c*/ 	.word	index@(_Z3addPiS_S_)
        /*0020*/ 	.word	0x00000000
.L_5:


//--------------------- .nv.compat                --------------------------
	.section	.nv.compat,"",@"SHT_CUDA_COMPAT_INFO"
	.align	4
        /*0000*/ 	.byte	0x02, 0x09, 0x00, 0x00, 0x02, 0x02, 0x01, 0x00, 0x02, 0x05, 0x05, 0x00, 0x03, 0x07, 0x01, 0x01
        /*0010*/ 	.byte	0x02, 0x03, 0x00, 0x00, 0x02, 0x06, 0x01, 0x00, 0x04, 0x0b, 0x08, 0x00, 0x09, 0x00, 0x00, 0x00
        /*0020*/ 	.byte	0x00, 0x00, 0x00, 0x00


//--------------------- .nv.info._Z3addPiS_S_     --------------------------
	.section	.nv.info._Z3addPiS_S_,"",@"SHT_CUDA_INFO"
	.sectionflags	@""
	.align	4


	//----- nvinfo : EIATTR_CUDA_API_VERSION
	.align		4
        /*0000*/ 	.byte	0x04, 0x37
        /*0002*/ 	.short	(.L_7 - .L_6)
.L_6:
        /*0004*/ 	.word	0x00000082


	//----- nvinfo : EIATTR_KPARAM_INFO
	.align		4
.L_7:
        /*0008*/ 	.byte	0x04, 0x17
        /*000a*/ 	.short	(.L_9 - .L_8)
.L_8:
        /*000c*/ 	.word	0x00000000
        /*0010*/ 	.short	0x0002
        /*0012*/ 	.short	0x0010
        /*0014*/ 	.byte	0x00, 0xf5, 0x21, 0x00


	//----- nvinfo : EIATTR_KPARAM_INFO
	.align		4
.L_9:
        /*0018*/ 	.byte	0x04, 0x17
        /*001a*/ 	.short	(.L_11 - .L_10)
.L_10:
        /*001c*/ 	.word	0x00000000
        /*0020*/ 	.short	0x0001
        /*0022*/ 	.short	0x0008
        /*0024*/ 	.byte	0x00, 0xf5, 0x21, 0x00


	//----- nvinfo : EIATTR_KPARAM_INFO
	.align		4
.L_11:
        /*0028*/ 	.byte	0x04, 0x17
        /*002a*/ 	.short	(.L_13 - .L_12)
.L_12:
        /*002c*/ 	.word	0x00000000
        /*0030*/ 	.short	0x0000
        /*0032*/ 	.short	0x0000
        /*0034*/ 	.byte	0x00, 0xf5, 0x21, 0x00


	//----- nvinfo : EIATTR_SPARSE_MMA_MASK
	.align		4
.L_13:
        /*0038*/ 	.byte	0x03, 0x50
        /*003a*/ 	.short	0x0000


	//----- nvinfo : EIATTR_MAXREG_COUNT
	.align		4
        /*003c*/ 	.byte	0x03, 0x1b
        /*003e*/ 	.short	0x00ff


	//----- nvinfo : EIATTR_MERCURY_ISA_VERSION
	.align		4
        /*0040*/ 	.byte	0x03, 0x5f
        /*0042*/ 	.short	0x0101


	//----- nvinfo : EIATTR_VRC_CTA_INIT_COUNT
	.align		4
        /*0044*/ 	.byte	0x02, 0x4a
	.zero		1
	.zero		1


	//----- nvinfo : EIATTR_EXIT_INSTR_OFFSETS
	.align		4
        /*0048*/ 	.byte	0x04, 0x1c
        /*004a*/ 	.short	(.L_15 - .L_14)


	//   ....[0]....
.L_14:
        /*004c*/ 	.word	0x000000d0


	//----- nvinfo : EIATTR_CBANK_PARAM_SIZE
	.align		4
.L_15:
        /*0050*/ 	.byte	0x03, 0x19
        /*0052*/ 	.short	0x0018


	//----- nvinfo : EIATTR_PARAM_CBANK
	.align		4
        /*0054*/ 	.byte	0x04, 0x0a
        /*0056*/ 	.short	(.L_17 - .L_16)
	.align		4
.L_16:
        /*0058*/ 	.word	index@(.nv.constant0._Z3addPiS_S_)
        /*005c*/ 	.short	0x0380
        /*005e*/ 	.short	0x0018


	//----- nvinfo : EIATTR_SW_WAR
	.align		4
.L_17:
        /*0060*/ 	.byte	0x04, 0x36
        /*0062*/ 	.short	(.L_19 - .L_18)
.L_18:
        /*0064*/ 	.word	0x00000008
.L_19:


//--------------------- .nv.callgraph             --------------------------
	.section	.nv.callgraph,"",@"SHT_CUDA_CALLGRAPH"
	.align	4
	.sectionentsize	8
	.align		4
        /*0000*/ 	.word	0x00000000
	.align		4
        /*0004*/ 	.word	0xffffffff
	.align		4
        /*0008*/ 	.word	0x00000000
	.align		4
        /*000c*/ 	.word	0xfffffffe
	.align		4
        /*0010*/ 	.word	0x00000000
	.align		4
        /*0014*/ 	.word	0xfffffffd
	.align		4
        /*0018*/ 	.word	0x00000000
	.align		4
        /*001c*/ 	.word	0xfffffffc


//--------------------- .text._Z3addPiS_S_        --------------------------
	.section	.text._Z3addPiS_S_,"ax",@progbits
	.align	128
        .global         _Z3addPiS_S_
        .type           _Z3addPiS_S_,@function
        .size           _Z3addPiS_S_,(.L_x_1 - _Z3addPiS_S_)
        .other          _Z3addPiS_S_,@"STO_CUDA_ENTRY STV_DEFAULT"
_Z3addPiS_S_:
.text._Z3addPiS_S_:
[----:B------:R-:W-:Y:S01]  /*0000*/  LDC R1, c[0x0][0x37c] ;  /* 0x0000df00ff017b82 */ /* 0x000fe20000000800 */
[----:B------:R-:W0:Y:S07]  /*0010*/  S2R R9, SR_CTAID.X ;  /* 0x0000000000097919 */ /* 0x000e2e0000002500 */
[----:B------:R-:W0:Y:S01]  /*0020*/  LDC.64 R2, c[0x0][0x380] ;  /* 0x0000e000ff027b82 */ /* 0x000e220000000a00 */
[----:B------:R-:W1:Y:S07]  /*0030*/  LDCU.64 UR4, c[0x0][0x358] ;  /* 0x00006b00ff0477ac */ /* 0x000e6e0008000a00 */
[----:B------:R-:W2:Y:S08]  /*0040*/  LDC.64 R4, c[0x0][0x388] ;  /* 0x0000e200ff047b82 */ /* 0x000eb00000000a00 */
[----:B------:R-:W3:Y:S01]  /*0050*/  LDC.64 R6, c[0x0][0x390] ;  /* 0x0000e400ff067b82 */ /* 0x000ee20000000a00 */
[----:B0-----:R-:W-:-:S04]  /*0060*/  IMAD.WIDE.U32 R2, R9, 0x4, R2 ;  /* 0x0000000409027825 */ /* 0x001fc800078e0002 */
[C---:B--2---:R-:W-:Y:S02]  /*0070*/  IMAD.WIDE.U32 R4, R9.reuse, 0x4, R4 ;  /* 0x0000000409047825 */ /* 0x044fe400078e0004 */
[----:B-1----:R-:W2:Y:S04]  /*0080*/  LDG.E R2, desc[UR4][R2.64] ;  /* 0x0000000402027981 */ /* 0x002ea8000c1e1900 */
[----:B------:R-:W2:Y:S01]  /*0090*/  LDG.E R5, desc[UR4][R4.64] ;  /* 0x0000000404057981 */ /* 0x000ea2000c1e1900 */
[----:B---3--:R-:W-:Y:S01]  /*00a0*/  IMAD.WIDE.U32 R6, R9, 0x4, R6 ;  /* 0x0000000409067825 */ /* 0x008fe200078e0006 */
[----:B--2---:R-:W-:-:S05]  /*00b0*/  LEA R9, R5, R2, 0x1 ;  /* 0x0000000205097211 */ /* 0x004fca00078e08ff */
[----:B------:R-:W-:Y:S01]  /*00c0*/  STG.E desc[UR4][R6.64], R9 ;  /* 0x0000000906007986 */ /* 0x000fe2000c101904 */
[----:B------:R-:W-:Y:S05]  /*00d0*/  EXIT ;  /* 0x000000000000794d */ /* 0x000fea0003800000 */
.L_x_0:
[----:B------:R-:W-:-:S00]  /*00e0*/  BRA `(.L_x_0) ;  /* 0xfffffffc00fc7947 */ /* 0x000fc0000383ffff */
[----:B------:R-:W-:-:S00]  /*00f0*/  NOP ;  /* 0x0000000000007918 */ /* 0x000fc00000000000 */
        /* <DEDUP_REMOVED lines=8> */
.L_x_1:


//--------------------- .nv.shared.reserved.0     --------------------------
	.section	.nv.shared.reserved.0,"aw",@nobits
	.weak		__nv_reservedSMEM_offset_0_alias
	.size		__nv_reservedSMEM_offset_0_alias, 0, 64
	.other		__nv_reservedSMEM_offset_0_alias,@"STO_CUDA_RESERVED_SHARED STV_DEFAULT"
__nv_reservedSMEM_offset_0_alias:
	.zero		0
	.zero		64


//--------------------- .nv.constant0._Z3addPiS_S_ --------------------------
	.section	.nv.constant0._Z3addPiS_S_,"a",@progbits
	.sectionflags	@""
	.align	4
.nv.constant0._Z3addPiS_S_:
	.zero		920


//--------------------- SYMBOLS --------------------------

	.type		.nv.reservedSmem.offset0,@object
	.size		.nv.reservedSmem.offset0,0x4
